//
// Generated by NVIDIA NVVM Compiler
//
// Compiler Build ID: CL-36424714
// Cuda compilation tools, release 13.0, V13.0.88
// Based on NVVM 20.0.0
//

.version 9.0
.target sm_100
.address_size 64

	// .globl	_Z14gpu_match_LoopiiiPbS_PiS0_
.extern .func  (.param .b32 func_retval0) vprintf
(
	.param .b64 vprintf_param_0,
	.param .b64 vprintf_param_1
)
;
.global .align 1 .b8 $str[24] = {99, 104, 101, 99, 107, 55, 55, 55, 55, 58, 32, 37, 100, 32, 37, 100, 32, 37, 100, 32, 37, 100, 10};

.visible .entry _Z14gpu_match_LoopiiiPbS_PiS0_(
	.param .u32 _Z14gpu_match_LoopiiiPbS_PiS0__param_0,
	.param .u32 _Z14gpu_match_LoopiiiPbS_PiS0__param_1,
	.param .u32 _Z14gpu_match_LoopiiiPbS_PiS0__param_2,
	.param .u64 .ptr .align 1 _Z14gpu_match_LoopiiiPbS_PiS0__param_3,
	.param .u64 .ptr .align 1 _Z14gpu_match_LoopiiiPbS_PiS0__param_4,
	.param .u64 .ptr .align 1 _Z14gpu_match_LoopiiiPbS_PiS0__param_5,
	.param .u64 .ptr .align 1 _Z14gpu_match_LoopiiiPbS_PiS0__param_6
)
{
	.local .align 16 .b8 	__local_depot0[16];
	.reg .b64 	%SP;
	.reg .b64 	%SPL;
	.reg .pred 	%p<48>;
	.reg .b16 	%rs<31>;
	.reg .b32 	%r<174>;
	.reg .b64 	%rd<63>;

	mov.u64 	%SPL, __local_depot0;
	cvta.local.u64 	%SP, %SPL;
	ld.param.u32 	%r77, [_Z14gpu_match_LoopiiiPbS_PiS0__param_0];
	ld.param.u32 	%r79, [_Z14gpu_match_LoopiiiPbS_PiS0__param_1];
	ld.param.u32 	%r78, [_Z14gpu_match_LoopiiiPbS_PiS0__param_2];
	ld.param.u64 	%rd20, [_Z14gpu_match_LoopiiiPbS_PiS0__param_3];
	ld.param.u64 	%rd21, [_Z14gpu_match_LoopiiiPbS_PiS0__param_4];
	ld.param.u64 	%rd22, [_Z14gpu_match_LoopiiiPbS_PiS0__param_6];
	cvta.to.global.u64 	%rd1, %rd21;
	cvta.to.global.u64 	%rd2, %rd20;
	cvta.to.global.u64 	%rd3, %rd22;
	add.u64 	%rd23, %SP, 0;
	add.u64 	%rd4, %SPL, 0;
	mov.u32 	%r1, %tid.y;
	mov.u32 	%r80, %tid.x;
	mov.u32 	%r81, %ctaid.y;
	mov.u32 	%r82, %ntid.y;
	mul.lo.s32 	%r2, %r81, %r82;
	add.s32 	%r3, %r2, %r1;
	mov.u32 	%r83, %ctaid.x;
	mov.u32 	%r84, %ntid.x;
	mad.lo.s32 	%r4, %r83, %r84, %r80;
	setp.ge.s32 	%p1, %r3, %r79;
	setp.ge.s32 	%p2, %r4, %r78;
	or.pred  	%p3, %p1, %p2;
	@%p3 bra 	$L__BB0_33;
	mul.lo.s32 	%r86, %r3, %r77;
	cvt.s64.s32 	%rd5, %r86;
	mul.lo.s32 	%r87, %r4, %r77;
	cvt.s64.s32 	%rd6, %r87;
	setp.lt.s32 	%p4, %r77, 1;
	mov.b32 	%r151, 0;
	@%p4 bra 	$L__BB0_13;
	and.b32  	%r5, %r77, 7;
	setp.lt.u32 	%p5, %r77, 8;
	mov.b32 	%r146, 0;
	mov.u32 	%r151, %r146;
	@%p5 bra 	$L__BB0_5;
	and.b32  	%r146, %r77, 2147483640;
	neg.s32 	%r140, %r146;
	add.s64 	%rd24, %rd5, %rd2;
	add.s64 	%rd60, %rd24, 3;
	add.s64 	%rd25, %rd6, %rd1;
	add.s64 	%rd59, %rd25, 3;
	mov.b32 	%r151, 0;
$L__BB0_4:
	.pragma "nounroll";
	ld.global.u8 	%rs1, [%rd60+-3];
	ld.global.u8 	%rs2, [%rd59+-3];
	setp.ne.s16 	%p6, %rs1, %rs2;
	selp.u32 	%r91, 1, 0, %p6;
	add.s32 	%r92, %r151, %r91;
	ld.global.u8 	%rs3, [%rd60+-2];
	ld.global.u8 	%rs4, [%rd59+-2];
	setp.ne.s16 	%p7, %rs3, %rs4;
	selp.u32 	%r93, 1, 0, %p7;
	add.s32 	%r94, %r92, %r93;
	ld.global.u8 	%rs5, [%rd60+-1];
	ld.global.u8 	%rs6, [%rd59+-1];
	setp.ne.s16 	%p8, %rs5, %rs6;
	selp.u32 	%r95, 1, 0, %p8;
	add.s32 	%r96, %r94, %r95;
	ld.global.u8 	%rs7, [%rd60];
	ld.global.u8 	%rs8, [%rd59];
	setp.ne.s16 	%p9, %rs7, %rs8;
	selp.u32 	%r97, 1, 0, %p9;
	add.s32 	%r98, %r96, %r97;
	ld.global.u8 	%rs9, [%rd60+1];
	ld.global.u8 	%rs10, [%rd59+1];
	setp.ne.s16 	%p10, %rs9, %rs10;
	selp.u32 	%r99, 1, 0, %p10;
	add.s32 	%r100, %r98, %r99;
	ld.global.u8 	%rs11, [%rd60+2];
	ld.global.u8 	%rs12, [%rd59+2];
	setp.ne.s16 	%p11, %rs11, %rs12;
	selp.u32 	%r101, 1, 0, %p11;
	add.s32 	%r102, %r100, %r101;
	ld.global.u8 	%rs13, [%rd60+3];
	ld.global.u8 	%rs14, [%rd59+3];
	setp.ne.s16 	%p12, %rs13, %rs14;
	selp.u32 	%r103, 1, 0, %p12;
	add.s32 	%r104, %r102, %r103;
	ld.global.u8 	%rs15, [%rd60+4];
	ld.global.u8 	%rs16, [%rd59+4];
	setp.ne.s16 	%p13, %rs15, %rs16;
	selp.u32 	%r105, 1, 0, %p13;
	add.s32 	%r151, %r104, %r105;
	add.s32 	%r140, %r140, 8;
	add.s64 	%rd60, %rd60, 8;
	add.s64 	%rd59, %rd59, 8;
	setp.ne.s32 	%p14, %r140, 0;
	@%p14 bra 	$L__BB0_4;
$L__BB0_5:
	setp.eq.s32 	%p15, %r5, 0;
	@%p15 bra 	$L__BB0_13;
	and.b32  	%r15, %r77, 3;
	setp.lt.u32 	%p16, %r5, 4;
	@%p16 bra 	$L__BB0_8;
	cvt.u64.u32 	%rd26, %r146;
	add.s64 	%rd27, %rd26, %rd5;
	add.s64 	%rd28, %rd2, %rd27;
	ld.global.u8 	%rs17, [%rd28];
	add.s64 	%rd29, %rd26, %rd6;
	add.s64 	%rd30, %rd1, %rd29;
	ld.global.u8 	%rs18, [%rd30];
	setp.ne.s16 	%p17, %rs17, %rs18;
	selp.u32 	%r107, 1, 0, %p17;
	add.s32 	%r108, %r151, %r107;
	ld.global.u8 	%rs19, [%rd28+1];
	ld.global.u8 	%rs20, [%rd30+1];
	setp.ne.s16 	%p18, %rs19, %rs20;
	selp.u32 	%r109, 1, 0, %p18;
	add.s32 	%r110, %r108, %r109;
	ld.global.u8 	%rs21, [%rd28+2];
	ld.global.u8 	%rs22, [%rd30+2];
	setp.ne.s16 	%p19, %rs21, %rs22;
	selp.u32 	%r111, 1, 0, %p19;
	add.s32 	%r112, %r110, %r111;
	ld.global.u8 	%rs23, [%rd28+3];
	ld.global.u8 	%rs24, [%rd30+3];
	setp.ne.s16 	%p20, %rs23, %rs24;
	selp.u32 	%r113, 1, 0, %p20;
	add.s32 	%r151, %r112, %r113;
	add.s32 	%r146, %r146, 4;
$L__BB0_8:
	setp.eq.s32 	%p21, %r15, 0;
	@%p21 bra 	$L__BB0_13;
	setp.eq.s32 	%p22, %r15, 1;
	@%p22 bra 	$L__BB0_11;
	cvt.u64.u32 	%rd31, %r146;
	add.s64 	%rd32, %rd31, %rd5;
	add.s64 	%rd33, %rd2, %rd32;
	ld.global.u8 	%rs25, [%rd33];
	add.s64 	%rd34, %rd31, %rd6;
	add.s64 	%rd35, %rd1, %rd34;
	ld.global.u8 	%rs26, [%rd35];
	setp.ne.s16 	%p23, %rs25, %rs26;
	selp.u32 	%r115, 1, 0, %p23;
	add.s32 	%r116, %r151, %r115;
	ld.global.u8 	%rs27, [%rd33+1];
	ld.global.u8 	%rs28, [%rd35+1];
	setp.ne.s16 	%p24, %rs27, %rs28;
	selp.u32 	%r117, 1, 0, %p24;
	add.s32 	%r151, %r116, %r117;
	add.s32 	%r146, %r146, 2;
$L__BB0_11:
	and.b32  	%r118, %r77, 1;
	setp.eq.b32 	%p25, %r118, 1;
	not.pred 	%p26, %p25;
	@%p26 bra 	$L__BB0_13;
	cvt.u64.u32 	%rd36, %r146;
	add.s64 	%rd37, %rd36, %rd5;
	add.s64 	%rd38, %rd2, %rd37;
	ld.global.u8 	%rs29, [%rd38];
	add.s64 	%rd39, %rd36, %rd6;
	add.s64 	%rd40, %rd1, %rd39;
	ld.global.u8 	%rs30, [%rd40];
	setp.ne.s16 	%p27, %rs29, %rs30;
	selp.u32 	%r119, 1, 0, %p27;
	add.s32 	%r151, %r151, %r119;
$L__BB0_13:
	mul.lo.s32 	%r28, %r78, %r3;
	add.s32 	%r120, %r28, %r4;
	mul.wide.s32 	%rd41, %r120, 4;
	add.s64 	%rd42, %rd3, %rd41;
	st.global.u32 	[%rd42], %r151;
	bar.sync 	0;
	setp.ne.s32 	%p28, %r4, 0;
	@%p28 bra 	$L__BB0_33;
	setp.lt.s32 	%p29, %r78, 1;
	mov.b32 	%r171, 0;
	@%p29 bra 	$L__BB0_32;
	add.s32 	%r172, %r77, 1;
	and.b32  	%r30, %r78, 3;
	setp.lt.u32 	%p30, %r78, 4;
	mov.b32 	%r168, 0;
	mov.u32 	%r171, %r168;
	@%p30 bra 	$L__BB0_24;
	and.b32  	%r168, %r78, 2147483644;
	neg.s32 	%r155, %r168;
	neg.s32 	%r153, %r3;
	mul.wide.u32 	%rd43, %r28, 4;
	add.s64 	%rd44, %rd43, %rd3;
	add.s64 	%rd61, %rd44, 8;
	mov.b32 	%r171, 0;
	mov.b32 	%r154, -8;
	mov.b32 	%r152, 20;
	mov.u64 	%rd45, $str;
$L__BB0_17:
	ld.global.u32 	%r40, [%rd61+-8];
	setp.ge.s32 	%p31, %r40, %r172;
	mov.u32 	%r159, %r172;
	@%p31 bra 	$L__BB0_20;
	setp.eq.s32 	%p32, %r3, 20;
	setp.ne.s32 	%p33, %r152, 0;
	add.s32 	%r171, %r154, 8;
	or.pred  	%p34, %p33, %p32;
	mov.u32 	%r159, %r40;
	@%p34 bra 	$L__BB0_20;
	mov.b32 	%r171, 20;
	st.local.v4.u32 	[%rd4], {%r40, %r3, %r171, %r172};
	cvta.global.u64 	%rd46, %rd45;
	{ // callseq 0, 0
	.param .b64 param0;
	st.param.b64 	[param0], %rd46;
	.param .b64 param1;
	st.param.b64 	[param1], %rd23;
	.param .b32 retval0;
	call.uni (retval0), 
	vprintf, 
	(
	param0, 
	param1
	);
	ld.param.b32 	%r128, [retval0];
	} // callseq 0
	ld.global.u32 	%r159, [%rd61+-8];
$L__BB0_20:
	add.s32 	%r130, %r154, 9;
	ld.global.u32 	%r131, [%rd61+-4];
	setp.lt.s32 	%p35, %r131, %r159;
	selp.b32 	%r160, %r130, %r171, %p35;
	min.s32 	%r46, %r131, %r159;
	add.s32 	%r47, %r154, 10;
	ld.global.u32 	%r48, [%rd61];
	setp.ge.s32 	%p36, %r48, %r46;
	mov.u32 	%r161, %r46;
	@%p36 bra 	$L__BB0_23;
	setp.eq.s32 	%p37, %r153, -2;
	setp.ne.s32 	%p38, %r152, 12;
	or.pred  	%p39, %p37, %p38;
	mov.u32 	%r160, %r47;
	mov.u32 	%r161, %r48;
	@%p39 bra 	$L__BB0_23;
	st.local.v4.u32 	[%rd4], {%r48, %r3, %r47, %r46};
	cvta.global.u64 	%rd49, %rd45;
	{ // callseq 1, 0
	.param .b64 param0;
	st.param.b64 	[param0], %rd49;
	.param .b64 param1;
	st.param.b64 	[param1], %rd23;
	.param .b32 retval0;
	call.uni (retval0), 
	vprintf, 
	(
	param0, 
	param1
	);
	ld.param.b32 	%r132, [retval0];
	} // callseq 1
	ld.global.u32 	%r161, [%rd61];
$L__BB0_23:
	add.s32 	%r134, %r154, 11;
	ld.global.u32 	%r135, [%rd61+4];
	setp.lt.s32 	%p40, %r135, %r161;
	selp.b32 	%r171, %r134, %r160, %p40;
	min.s32 	%r172, %r135, %r161;
	add.s32 	%r155, %r155, 4;
	add.s32 	%r154, %r154, 4;
	add.s32 	%r153, %r153, 4;
	add.s32 	%r152, %r152, -4;
	add.s64 	%rd61, %rd61, 16;
	setp.ne.s32 	%p41, %r155, 0;
	@%p41 bra 	$L__BB0_17;
$L__BB0_24:
	setp.eq.s32 	%p42, %r30, 0;
	@%p42 bra 	$L__BB0_32;
	sub.s32 	%r136, %r168, %r2;
	sub.s32 	%r167, %r136, %r1;
	add.s32 	%r137, %r168, %r28;
	mul.wide.u32 	%rd51, %r137, 4;
	add.s64 	%rd62, %rd3, %rd51;
	neg.s32 	%r166, %r30;
	mov.u64 	%rd52, $str;
$L__BB0_26:
	.pragma "nounroll";
	mov.u32 	%r67, %r172;
	ld.global.u32 	%r69, [%rd62];
	setp.ge.s32 	%p43, %r69, %r67;
	@%p43 bra 	$L__BB0_31;
	setp.eq.s32 	%p44, %r167, 0;
	mov.u32 	%r171, %r3;
	mov.u32 	%r172, %r69;
	@%p44 bra 	$L__BB0_31;
	setp.eq.s32 	%p45, %r168, 10;
	@%p45 bra 	$L__BB0_30;
	setp.eq.s32 	%p46, %r168, 20;
	mov.u32 	%r171, %r168;
	mov.u32 	%r172, %r69;
	@%p46 bra 	$L__BB0_30;
	bra.uni 	$L__BB0_31;
$L__BB0_30:
	st.local.v4.u32 	[%rd4], {%r69, %r3, %r168, %r67};
	cvta.global.u64 	%rd53, %rd52;
	{ // callseq 2, 0
	.param .b64 param0;
	st.param.b64 	[param0], %rd53;
	.param .b64 param1;
	st.param.b64 	[param1], %rd23;
	.param .b32 retval0;
	call.uni (retval0), 
	vprintf, 
	(
	param0, 
	param1
	);
	ld.param.b32 	%r138, [retval0];
	} // callseq 2
	ld.global.u32 	%r172, [%rd62];
	mov.u32 	%r171, %r168;
$L__BB0_31:
	add.s32 	%r168, %r168, 1;
	add.s32 	%r167, %r167, 1;
	add.s64 	%rd62, %rd62, 4;
	add.s32 	%r166, %r166, 1;
	setp.ne.s32 	%p47, %r166, 0;
	@%p47 bra 	$L__BB0_26;
$L__BB0_32:
	ld.param.u64 	%rd58, [_Z14gpu_match_LoopiiiPbS_PiS0__param_5];
	cvta.to.global.u64 	%rd55, %rd58;
	mul.wide.u32 	%rd56, %r3, 4;
	add.s64 	%rd57, %rd55, %rd56;
	st.global.u32 	[%rd57], %r171;
$L__BB0_33:
	ret;

}


// ===== COMPILED SASS (sm_100) =====

	.target	sm_100

	.elftype	@"ET_EXEC"


//--------------------- .note.nv.tkinfo           --------------------------
	.section	.note.nv.tkinfo,"",@"SHT_NOTE"
	.sectionflags	@"SHF_NOTE_NV_TKINFO"
	.tkinfo
        /*0018*/ 	.word	0x00000002
        /*0030*/ 	.string	""
        /*0030*/ 	.string	"ptxas"
        /*0030*/ 	.string	"Cuda compilation tools, release 13.0, V13.0.88"
        /*0030*/ 	.string	"Build cuda_13.0.r13.0/compiler.36424714_0"
        /*0030*/ 	.string	"-arch sm_100 -m 64 "



//--------------------- .note.nv.cuinfo           --------------------------
	.section	.note.nv.cuinfo,"",@"SHT_NOTE"
	.sectionflags	@"SHF_NOTE_NV_CUINFO"
        /*0018*/ 	.short	0x0002
        /*001a*/ 	.short	0x0064
        /*001c*/ 	.short	0x0082
	.zero		2


//--------------------- .nv.info                  --------------------------
	.section	.nv.info,"",@"SHT_CUDA_INFO"
	.align	4


	//----- nvinfo : EIATTR_REGCOUNT
	.align		4
        /*0000*/ 	.byte	0x04, 0x2f
        /*0002*/ 	.short	(.L_2 - .L_1)
	.align		4
.L_1:
        /*0004*/ 	.word	index@(_Z14gpu_match_LoopiiiPbS_PiS0_)
        /*0008*/ 	.word	0x00000022


	//----- nvinfo : EIATTR_FRAME_SIZE
	.align		4
.L_2:
        /*000c*/ 	.byte	0x04, 0x11
        /*000e*/ 	.short	(.L_4 - .L_3)
	.align		4
.L_3:
        /*0010*/ 	.word	index@(_Z14gpu_match_LoopiiiPbS_PiS0_)
        /*0014*/ 	.word	0x00000010


	//----- nvinfo : EIATTR_MIN_STACK_SIZE
	.align		4
.L_4:
        /*0018*/ 	.byte	0x04, 0x12
        /*001a*/ 	.short	(.L_6 - .L_5)
	.align		4
.L_5:
        /*001c*/ 	.word	index@(_Z14gpu_match_LoopiiiPbS_PiS0_)
        /*0020*/ 	.word	0x00000010
.L_6:


//--------------------- .nv.compat                --------------------------
	.section	.nv.compat,"",@"SHT_CUDA_COMPAT_INFO"
	.align	4
        /*0000*/ 	.byte	0x02, 0x09, 0x00, 0x00, 0x02, 0x02, 0x01, 0x00, 0x02, 0x05, 0x05, 0x00, 0x03, 0x07, 0x01, 0x01
        /*0010*/ 	.byte	0x02, 0x03, 0x00, 0x00, 0x02, 0x06, 0x01, 0x00, 0x04, 0x0b, 0x08, 0x00, 0x09, 0x00, 0x00, 0x00
        /*0020*/ 	.byte	0x00, 0x00, 0x00, 0x00


//--------------------- .nv.info._Z14gpu_match_LoopiiiPbS_PiS0_ --------------------------
	.section	.nv.info._Z14gpu_match_LoopiiiPbS_PiS0_,"",@"SHT_CUDA_INFO"
	.sectionflags	@""
	.align	4


	//----- nvinfo : EIATTR_CUDA_API_VERSION
	.align		4
        /*0000*/ 	.byte	0x04, 0x37
        /*0002*/ 	.short	(.L_8 - .L_7)
.L_7:
        /*0004*/ 	.word	0x00000082


	//----- nvinfo : EIATTR_KPARAM_INFO
	.align		4
.L_8:
        /*0008*/ 	.byte	0x04, 0x17
        /*000a*/ 	.short	(.L_10 - .L_9)
.L_9:
        /*000c*/ 	.word	0x00000000
        /*0010*/ 	.short	0x0006
        /*0012*/ 	.short	0x0028
        /*0014*/ 	.byte	0x00, 0xf5, 0x21, 0x00


	//----- nvinfo : EIATTR_KPARAM_INFO
	.align		4
.L_10:
        /*0018*/ 	.byte	0x04, 0x17
        /*001a*/ 	.short	(.L_12 - .L_11)
.L_11:
        /*001c*/ 	.word	0x00000000
        /*0020*/ 	.short	0x0005
        /*0022*/ 	.short	0x0020
        /*0024*/ 	.byte	0x00, 0xf5, 0x21, 0x00


	//----- nvinfo : EIATTR_KPARAM_INFO
	.align		4
.L_12:
        /*0028*/ 	.byte	0x04, 0x17
        /*002a*/ 	.short	(.L_14 - .L_13)
.L_13:
        /*002c*/ 	.word	0x00000000
        /*0030*/ 	.short	0x0004
        /*0032*/ 	.short	0x0018
        /*0034*/ 	.byte	0x00, 0xf5, 0x21, 0x00


	//----- nvinfo : EIATTR_KPARAM_INFO
	.align		4
.L_14:
        /*0038*/ 	.byte	0x04, 0x17
        /*003a*/ 	.short	(.L_16 - .L_15)
.L_15:
        /*003c*/ 	.word	0x00000000
        /*0040*/ 	.short	0x0003
        /*0042*/ 	.short	0x0010
        /*0044*/ 	.byte	0x00, 0xf5, 0x21, 0x00


	//----- nvinfo : EIATTR_KPARAM_INFO
	.align		4
.L_16:
        /*0048*/ 	.byte	0x04, 0x17
        /*004a*/ 	.short	(.L_18 - .L_17)
.L_17:
        /*004c*/ 	.word	0x00000000
        /*0050*/ 	.short	0x0002
        /*0052*/ 	.short	0x0008
        /*0054*/ 	.byte	0x00, 0xf0, 0x11, 0x00


	//----- nvinfo : EIATTR_KPARAM_INFO
	.align		4
.L_18:
        /*0058*/ 	.byte	0x04, 0x17
        /*005a*/ 	.short	(.L_20 - .L_19)
.L_19:
        /*005c*/ 	.word	0x00000000
        /*0060*/ 	.short	0x0001
        /*0062*/ 	.short	0x0004
        /*0064*/ 	.byte	0x00, 0xf0, 0x11, 0x00


	//----- nvinfo : EIATTR_KPARAM_INFO
	.align		4
.L_20:
        /*0068*/ 	.byte	0x04, 0x17
        /*006a*/ 	.short	(.L_22 - .L_21)
.L_21:
        /*006c*/ 	.word	0x00000000
        /*0070*/ 	.short	0x0000
        /*0072*/ 	.short	0x0000
        /*0074*/ 	.byte	0x00, 0xf0, 0x11, 0x00


	//----- nvinfo : EIATTR_SPARSE_MMA_MASK
	.align		4
.L_22:
        /*0078*/ 	.byte	0x03, 0x50
        /*007a*/ 	.short	0x0000


	//----- nvinfo : EIATTR_MAXREG_COUNT
	.align		4
        /*007c*/ 	.byte	0x03, 0x1b
        /*007e*/ 	.short	0x00ff


	//----- nvinfo : EIATTR_NUM_BARRIERS
	.align		4
        /*0080*/ 	.byte	0x02, 0x4c
        /*0082*/ 	.byte	0x01
	.zero		1


	//----- nvinfo : EIATTR_EXTERNS
	.align		4
        /*0084*/ 	.byte	0x04, 0x0f
        /*0086*/ 	.short	(.L_24 - .L_23)


	//   ....[0]....
	.align		4
.L_23:
        /*0088*/ 	.word	index@(vprintf)


	//----- nvinfo : EIATTR_MERCURY_ISA_VERSION
	.align		4
.L_24:
        /*008c*/ 	.byte	0x03, 0x5f
        /*008e*/ 	.short	0x0101


	//----- nvinfo : EIATTR_VRC_CTA_INIT_COUNT
	.align		4
        /*0090*/ 	.byte	0x02, 0x4a
	.zero		1
	.zero		1


	//----- nvinfo : EIATTR_SYSCALL_OFFSETS
	.align		4
        /*0094*/ 	.byte	0x04, 0x46
        /*0096*/ 	.short	(.L_26 - .L_25)


	//   ....[0]....
.L_25:
        /*0098*/ 	.word	0x00000ce0


	//   ....[1]....
        /*009c*/ 	.word	0x00000e90


	//   ....[2]....
        /*00a0*/ 	.word	0x00001270


	//----- nvinfo : EIATTR_EXIT_INSTR_OFFSETS
	.align		4
.L_26:
        /*00a4*/ 	.byte	0x04, 0x1c
        /*00a6*/ 	.short	(.L_28 - .L_27)


	//   ....[0]....
.L_27:
        /*00a8*/ 	.word	0x00000130


	//   ....[1]....
        /*00ac*/ 	.word	0x00000a40


	//   ....[2]....
        /*00b0*/ 	.word	0x00001350


	//----- nvinfo : EIATTR_CRS_STACK_SIZE
	.align		4
.L_28:
        /*00b4*/ 	.byte	0x04, 0x1e
        /*00b6*/ 	.short	(.L_30 - .L_29)
.L_29:
        /*00b8*/ 	.word	0x00000000


	//----- nvinfo : EIATTR_CBANK_PARAM_SIZE
	.align		4
.L_30:
        /*00bc*/ 	.byte	0x03, 0x19
        /*00be*/ 	.short	0x0030


	//----- nvinfo : EIATTR_PARAM_CBANK
	.align		4
        /*00c0*/ 	.byte	0x04, 0x0a
        /*00c2*/ 	.short	(.L_32 - .L_31)
	.align		4
.L_31:
        /*00c4*/ 	.word	index@(.nv.constant0._Z14gpu_match_LoopiiiPbS_PiS0_)
        /*00c8*/ 	.short	0x0380
        /*00ca*/ 	.short	0x0030


	//----- nvinfo : EIATTR_SW_WAR
	.align		4
.L_32:
        /*00cc*/ 	.byte	0x04, 0x36
        /*00ce*/ 	.short	(.L_34 - .L_33)
.L_33:
        /*00d0*/ 	.word	0x00000008
.L_34:


//--------------------- .nv.callgraph             --------------------------
	.section	.nv.callgraph,"",@"SHT_CUDA_CALLGRAPH"
	.align	4
	.sectionentsize	8
	.align		4
        /*0000*/ 	.word	0x00000000
	.align		4
        /*0004*/ 	.word	0xffffffff
	.align		4
        /*0008*/ 	.word	index@(_Z14gpu_match_LoopiiiPbS_PiS0_)
	.align		4
        /*000c*/ 	.word	index@(vprintf)
	.align		4
        /*0010*/ 	.word	0x00000000
	.align		4
        /*0014*/ 	.word	0xfffffffe
	.align		4
        /*0018*/ 	.word	0x00000000
	.align		4
        /*001c*/ 	.word	0xfffffffd
	.align		4
        /*0020*/ 	.word	0x00000000
	.align		4
        /*0024*/ 	.word	0xfffffffc


//--------------------- .nv.constant4             --------------------------
	.section	.nv.constant4,"a",@progbits
	.align	8
	.align		8
.nv.constant4:
        /*0000*/ 	.dword	vprintf
	.align		8
        /*0008*/ 	.dword	$str


//--------------------- .text._Z14gpu_match_LoopiiiPbS_PiS0_ --------------------------
	.section	.text._Z14gpu_match_LoopiiiPbS_PiS0_,"ax",@progbits
	.align	128
        .global         _Z14gpu_match_LoopiiiPbS_PiS0_
        .type           _Z14gpu_match_LoopiiiPbS_PiS0_,@function
        .size           _Z14gpu_match_LoopiiiPbS_PiS0_,(.L_x_21 - _Z14gpu_match_LoopiiiPbS_PiS0_)
        .other          _Z14gpu_match_LoopiiiPbS_PiS0_,@"STO_CUDA_ENTRY STV_DEFAULT"
_Z14gpu_match_LoopiiiPbS_PiS0_:
.text._Z14gpu_match_LoopiiiPbS_PiS0_:
[----:B------:R-:W0:Y:S01]  /*0000*/  LDC R1, c[0x0][0x37c] ;  /* 0x0000df00ff017b82 */ /* 0x000e220000000800 */
[----:B------:R-:W1:Y:S01]  /*0010*/  S2R R3, SR_TID.X ;  /* 0x0000000000037919 */ /* 0x000e620000002100 */
[----:B------:R-:W2:Y:S06]  /*0020*/  LDCU UR6, c[0x0][0x2fc] ;  /* 0x00005f80ff0677ac */ /* 0x000eac0008000800 */
[----:B------:R-:W3:Y:S01]  /*0030*/  S2UR UR38, SR_CTAID.Y ;  /* 0x00000000002679c3 */ /* 0x000ee20000002600 */
[----:B0-----:R-:W-:Y:S01]  /*0040*/  VIADD R1, R1, 0xfffffff0 ;  /* 0xfffffff001017836 */ /* 0x001fe20000000000 */
[----:B------:R-:W0:Y:S01]  /*0050*/  S2R R25, SR_TID.Y ;  /* 0x0000000000197919 */ /* 0x000e220000002200 */
[----:B------:R-:W3:Y:S01]  /*0060*/  LDCU UR4, c[0x0][0x364] ;  /* 0x00006c80ff0477ac */ /* 0x000ee20008000800 */
[----:B------:R-:W4:Y:S04]  /*0070*/  LDCU UR39, c[0x0][0x388] ;  /* 0x00007100ff2777ac */ /* 0x000f280008000800 */
[----:B------:R-:W1:Y:S01]  /*0080*/  S2UR UR7, SR_CTAID.X ;  /* 0x00000000000779c3 */ /* 0x000e620000002500 */
[----:B------:R-:W5:Y:S01]  /*0090*/  LDCU UR8, c[0x0][0x384] ;  /* 0x00007080ff0877ac */ /* 0x000f620008000800 */
[----:B------:R-:W2:Y:S06]  /*00a0*/  LDCU UR5, c[0x0][0x2f8] ;  /* 0x00005f00ff0577ac */ /* 0x000eac0008000800 */
[----:B------:R-:W1:Y:S01]  /*00b0*/  LDC R0, c[0x0][0x360] ;  /* 0x0000d800ff007b82 */ /* 0x000e620000000800 */
[----:B---3--:R-:W-:Y:S01]  /*00c0*/  UIMAD UR38, UR38, UR4, URZ ;  /* 0x00000004262672a4 */ /* 0x008fe2000f8e02ff */
[----:B--2---:R-:W-:-:S05]  /*00d0*/  IADD3 R22, P1, PT, R1, UR5, RZ ;  /* 0x0000000501167c10 */ /* 0x004fca000ff3e0ff */
[----:B0-----:R-:W-:Y:S02]  /*00e0*/  VIADD R25, R25, UR38 ;  /* 0x0000002619197c36 */ /* 0x001fe40008000000 */
[----:B------:R-:W-:Y:S02]  /*00f0*/  IMAD.X R2, RZ, RZ, UR6, P1 ;  /* 0x00000006ff027e24 */ /* 0x000fe400088e06ff */
[----:B-1----:R-:W-:-:S05]  /*0100*/  IMAD R3, R0, UR7, R3 ;  /* 0x0000000700037c24 */ /* 0x002fca000f8e0203 */
[----:B----4-:R-:W-:-:S04]  /*0110*/  ISETP.GE.AND P0, PT, R3, UR39, PT ;  /* 0x0000002703007c0c */ /* 0x010fc8000bf06270 */
[----:B-----5:R-:W-:-:S13]  /*0120*/  ISETP.GE.OR P0, PT, R25, UR8, P0 ;  /* 0x0000000819007c0c */ /* 0x020fda0008706670 */
[----:B------:R-:W-:Y:S05]  /*0130*/  @P0 EXIT ;  /* 0x000000000000094d */ /* 0x000fea0003800000 */
[----:B------:R-:W0:Y:S01]  /*0140*/  LDC R0, c[0x0][0x380] ;  /* 0x0000e000ff007b82 */ /* 0x000e220000000800 */
[----:B------:R-:W1:Y:S01]  /*0150*/  LDCU.64 UR36, c[0x0][0x358] ;  /* 0x00006b00ff2477ac */ /* 0x000e620008000a00 */
[----:B------:R-:W-:Y:S01]  /*0160*/  IMAD.MOV.U32 R17, RZ, RZ, RZ ;  /* 0x000000ffff117224 */ /* 0x000fe200078e00ff */
[----:B0-----:R-:W-:-:S13]  /*0170*/  ISETP.GE.AND P0, PT, R0, 0x1, PT ;  /* 0x000000010000780c */ /* 0x001fda0003f06270 */
[----:B-1----:R-:W-:Y:S05]  /*0180*/  @!P0 BRA `(.L_x_0) ;  /* 0x0000000800108947 */ /* 0x002fea0003800000 */
[C---:B------:R-:W-:Y:S01]  /*0190*/  ISETP.GE.U32.AND P1, PT, R0.reuse, 0x8, PT ;  /* 0x000000080000780c */ /* 0x040fe20003f26070 */
[-C--:B------:R-:W-:Y:S01]  /*01a0*/  IMAD R13, R25, R0.reuse, RZ ;  /* 0x00000000190d7224 */ /* 0x080fe200078e02ff */
[----:B------:R-:W-:Y:S01]  /*01b0*/  LOP3.LUT R23, R0, 0x7, RZ, 0xc0, !PT ;  /* 0x0000000700177812 */ /* 0x000fe200078ec0ff */
[----:B------:R-:W-:Y:S02]  /*01c0*/  IMAD R15, R3, R0, RZ ;  /* 0x00000000030f7224 */ /* 0x000fe400078e02ff */
[----:B------:R-:W-:Y:S01]  /*01d0*/  IMAD.MOV.U32 R12, RZ, RZ, RZ ;  /* 0x000000ffff0c7224 */ /* 0x000fe200078e00ff */
[----:B------:R-:W-:Y:S01]  /*01e0*/  ISETP.NE.AND P0, PT, R23, RZ, PT ;  /* 0x000000ff1700720c */ /* 0x000fe20003f05270 */
[----:B------:R-:W-:Y:S01]  /*01f0*/  IMAD.MOV.U32 R17, RZ, RZ, RZ ;  /* 0x000000ffff117224 */ /* 0x000fe200078e00ff */
[----:B------:R-:W-:Y:S02]  /*0200*/  SHF.R.S32.HI R14, RZ, 0x1f, R13 ;  /* 0x0000001fff0e7819 */ /* 0x000fe4000001140d */
[----:B------:R-:W-:-:S03]  /*0210*/  SHF.R.S32.HI R16, RZ, 0x1f, R15 ;  /* 0x0000001fff107819 */ /* 0x000fc6000001140f */
[----:B------:R-:W-:Y:S06]  /*0220*/  @!P1 BRA `(.L_x_1) ;  /* 0x0000000000e49947 */ /* 0x000fec0003800000 */
[----:B------:R-:W0:Y:S01]  /*0230*/  LDCU.128 UR4, c[0x0][0x390] ;  /* 0x00007200ff0477ac */ /* 0x000e220008000c00 */
[----:B------:R-:W-:Y:S01]  /*0240*/  LOP3.LUT R12, R0, 0x7ffffff8, RZ, 0xc0, !PT ;  /* 0x7ffffff8000c7812 */ /* 0x000fe200078ec0ff */
[----:B------:R-:W-:-:S04]  /*0250*/  HFMA2 R17, -RZ, RZ, 0, 0 ;  /* 0x00000000ff117431 */ /* 0x000fc800000001ff */
[----:B------:R-:W-:Y:S01]  /*0260*/  IMAD.MOV R24, RZ, RZ, -R12 ;  /* 0x000000ffff187224 */ /* 0x000fe200078e0a0c */
[----:B0-----:R-:W-:Y:S02]  /*0270*/  IADD3 R4, P1, PT, R13, UR4, RZ ;  /* 0x000000040d047c10 */ /* 0x001fe4000ff3e0ff */
[----:B------:R-:W-:Y:S02]  /*0280*/  IADD3 R6, P3, PT, R15, UR6, RZ ;  /* 0x000000060f067c10 */ /* 0x000fe4000ff7e0ff */
[----:B------:R-:W-:Y:S02]  /*0290*/  IADD3 R4, P2, PT, R4, 0x3, RZ ;  /* 0x0000000304047810 */ /* 0x000fe40007f5e0ff */
[----:B------:R-:W-:Y:S02]  /*02a0*/  IADD3 R6, P4, PT, R6, 0x3, RZ ;  /* 0x0000000306067810 */ /* 0x000fe40007f9e0ff */
[----:B------:R-:W-:Y:S02]  /*02b0*/  IADD3.X R5, PT, PT, RZ, UR5, R14, P2, P1 ;  /* 0x00000005ff057c10 */ /* 0x000fe400097e240e */
[----:B------:R-:W-:-:S09]  /*02c0*/  IADD3.X R7, PT, PT, RZ, UR7, R16, P4, P3 ;  /* 0x00000007ff077c10 */ /* 0x000fd2000a7e6410 */
.L_x_2:
[----:B------:R-:W2:Y:S04]  /*02d0*/  LDG.E.U8 R8, desc[UR36][R4.64+-0x3] ;  /* 0xfffffd2404087981 */ /* 0x000ea8000c1e1100 */
[----:B------:R-:W2:Y:S04]  /*02e0*/  LDG.E.U8 R9, desc[UR36][R6.64+-0x3] ;  /* 0xfffffd2406097981 */ /* 0x000ea8000c1e1100 */
[----:B------:R-:W3:Y:S04]  /*02f0*/  LDG.E.U8 R18, desc[UR36][R4.64+-0x2] ;  /* 0xfffffe2404127981 */ /* 0x000ee8000c1e1100 */
[----:B------:R-:W3:Y:S04]  /*0300*/  LDG.E.U8 R19, desc[UR36][R6.64+-0x2] ;  /* 0xfffffe2406137981 */ /* 0x000ee8000c1e1100 */
[----:B------:R-:W4:Y:S04]  /*0310*/  LDG.E.U8 R20, desc[UR36][R4.64+-0x1] ;  /* 0xffffff2404147981 */ /* 0x000f28000c1e1100 */
[----:B------:R-:W4:Y:S04]  /*0320*/  LDG.E.U8 R21, desc[UR36][R6.64+-0x1] ;  /* 0xffffff2406157981 */ /* 0x000f28000c1e1100 */
[----:B------:R-:W5:Y:S04]  /*0330*/  LDG.E.U8 R10, desc[UR36][R4.64] ;  /* 0x00000024040a7981 */ /* 0x000f68000c1e1100 */
[----:B------:R-:W5:Y:S01]  /*0340*/  LDG.E.U8 R11, desc[UR36][R6.64] ;  /* 0x00000024060b7981 */ /* 0x000f62000c1e1100 */
[----:B--2---:R-:W-:-:S03]  /*0350*/  ISETP.NE.AND P1, PT, R8, R9, PT ;  /* 0x000000090800720c */ /* 0x004fc60003f25270 */
[----:B------:R-:W2:Y:S04]  /*0360*/  LDG.E.U8 R8, desc[UR36][R4.64+0x1] ;  /* 0x0000012404087981 */ /* 0x000ea8000c1e1100 */
[----:B------:R-:W2:Y:S01]  /*0370*/  LDG.E.U8 R9, desc[UR36][R6.64+0x1] ;  /* 0x0000012406097981 */ /* 0x000ea2000c1e1100 */
[----:B---3--:R-:W-:-:S03]  /*0380*/  ISETP.NE.AND P2, PT, R18, R19, PT ;  /* 0x000000131200720c */ /* 0x008fc60003f45270 */
[----:B------:R-:W3:Y:S04]  /*0390*/  LDG.E.U8 R18, desc[UR36][R4.64+0x2] ;  /* 0x0000022404127981 */ /* 0x000ee8000c1e1100 */
[----:B------:R-:W3:Y:S01]  /*03a0*/  LDG.E.U8 R19, desc[UR36][R6.64+0x2] ;  /* 0x0000022406137981 */ /* 0x000ee2000c1e1100 */
[----:B----4-:R-:W-:-:S03]  /*03b0*/  ISETP.NE.AND P3, PT, R20, R21, PT ;  /* 0x000000151400720c */ /* 0x010fc60003f65270 */
[----:B------:R-:W4:Y:S04]  /*03c0*/  LDG.E.U8 R20, desc[UR36][R4.64+0x3] ;  /* 0x0000032404147981 */ /* 0x000f28000c1e1100 */
[----:B------:R-:W4:Y:S01]  /*03d0*/  LDG.E.U8 R21, desc[UR36][R6.64+0x3] ;  /* 0x0000032406157981 */ /* 0x000f22000c1e1100 */
[----:B-----5:R-:W-:-:S03]  /*03e0*/  ISETP.NE.AND P4, PT, R10, R11, PT ;  /* 0x0000000b0a00720c */ /* 0x020fc60003f85270 */
[----:B------:R-:W5:Y:S04]  /*03f0*/  LDG.E.U8 R10, desc[UR36][R4.64+0x4] ;  /* 0x00000424040a7981 */ /* 0x000f68000c1e1100 */
[----:B------:R0:W5:Y:S01]  /*0400*/  LDG.E.U8 R11, desc[UR36][R6.64+0x4] ;  /* 0x00000424060b7981 */ /* 0x000162000c1e1100 */
[----:B------:R-:W-:Y:S01]  /*0410*/  VIADD R26, R17, 0x1 ;  /* 0x00000001111a7836 */ /* 0x000fe20000000000 */
[----:B------:R-:W-:Y:S01]  /*0420*/  IADD3 R24, PT, PT, R24, 0x8, RZ ;  /* 0x0000000818187810 */ /* 0x000fe20007ffe0ff */
[----:B------:R-:W-:-:S04]  /*0430*/  @!P1 IMAD.MOV R26, RZ, RZ, R17 ;  /* 0x000000ffff1a9224 */ /* 0x000fc800078e0211 */
[----:B------:R-:W-:Y:S02]  /*0440*/  VIADD R17, R26, 0x1 ;  /* 0x000000011a117836 */ /* 0x000fe40000000000 */
[----:B------:R-:W-:-:S04]  /*0450*/  @!P2 IMAD.MOV R17, RZ, RZ, R26 ;  /* 0x000000ffff11a224 */ /* 0x000fc800078e021a */
[C---:B------:R-:W-:Y:S01]  /*0460*/  VIADD R26, R17.reuse, 0x1 ;  /* 0x00000001111a7836 */ /* 0x040fe20000000000 */
[----:B------:R-:W-:Y:S02]  /*0470*/  @!P3 IADD3 R26, PT, PT, R17, RZ, RZ ;  /* 0x000000ff111ab210 */ /* 0x000fe40007ffe0ff */
[----:B------:R-:W-:Y:S02]  /*0480*/  ISETP.NE.AND P3, PT, R24, RZ, PT ;  /* 0x000000ff1800720c */ /* 0x000fe40003f65270 */
[----:B--2---:R-:W-:Y:S01]  /*0490*/  ISETP.NE.AND P1, PT, R8, R9, PT ;  /* 0x000000090800720c */ /* 0x004fe20003f25270 */
[----:B------:R-:W-:Y:S02]  /*04a0*/  VIADD R8, R26, 0x1 ;  /* 0x000000011a087836 */ /* 0x000fe40000000000 */
[----:B------:R-:W-:Y:S01]  /*04b0*/  @!P4 IMAD.MOV R8, RZ, RZ, R26 ;  /* 0x000000ffff08c224 */ /* 0x000fe200078e021a */
[----:B0-----:R-:W-:-:S03]  /*04c0*/  IADD3 R6, P4, PT, R6, 0x8, RZ ;  /* 0x0000000806067810 */ /* 0x001fc60007f9e0ff */
[----:B------:R-:W-:Y:S01]  /*04d0*/  VIADD R9, R8, 0x1 ;  /* 0x0000000108097836 */ /* 0x000fe20000000000 */
[----:B---3--:R-:W-:Y:S01]  /*04e0*/  ISETP.NE.AND P2, PT, R18, R19, PT ;  /* 0x000000131200720c */ /* 0x008fe20003f45270 */
[----:B------:R-:W-:-:S04]  /*04f0*/  IMAD.X R7, RZ, RZ, R7, P4 ;  /* 0x000000ffff077224 */ /* 0x000fc800020e0607 */
[----:B------:R-:W-:Y:S01]  /*0500*/  @!P1 IMAD.MOV R9, RZ, RZ, R8 ;  /* 0x000000ffff099224 */ /* 0x000fe200078e0208 */
[----:B----4-:R-:W-:-:S03]  /*0510*/  ISETP.NE.AND P1, PT, R20, R21, PT ;  /* 0x000000151400720c */ /* 0x010fc60003f25270 */
[----:B------:R-:W-:-:S04]  /*0520*/  VIADD R8, R9, 0x1 ;  /* 0x0000000109087836 */ /* 0x000fc80000000000 */
[----:B------:R-:W-:Y:S01]  /*0530*/  @!P2 IMAD.MOV R8, RZ, RZ, R9 ;  /* 0x000000ffff08a224 */ /* 0x000fe200078e0209 */
[----:B-----5:R-:W-:-:S03]  /*0540*/  ISETP.NE.AND P2, PT, R10, R11, PT ;  /* 0x0000000b0a00720c */ /* 0x020fc60003f45270 */
[----:B------:R-:W-:Y:S02]  /*0550*/  VIADD R9, R8, 0x1 ;  /* 0x0000000108097836 */ /* 0x000fe40000000000 */
[----:B------:R-:W-:Y:S01]  /*0560*/  @!P1 IMAD.MOV R9, RZ, RZ, R8 ;  /* 0x000000ffff099224 */ /* 0x000fe200078e0208 */
[----:B------:R-:W-:-:S03]  /*0570*/  IADD3 R4, P1, PT, R4, 0x8, RZ ;  /* 0x0000000804047810 */ /* 0x000fc60007f3e0ff */
[----:B------:R-:W-:Y:S02]  /*0580*/  VIADD R17, R9, 0x1 ;  /* 0x0000000109117836 */ /* 0x000fe40000000000 */
[----:B------:R-:W-:Y:S02]  /*0590*/  IMAD.X R5, RZ, RZ, R5, P1 ;  /* 0x000000ffff057224 */ /* 0x000fe400008e0605 */
[----:B------:R-:W-:Y:S01]  /*05a0*/  @!P2 IMAD.MOV R17, RZ, RZ, R9 ;  /* 0x000000ffff11a224 */ /* 0x000fe200078e0209 */
[----:B------:R-:W-:Y:S06]  /*05b0*/  @P3 BRA `(.L_x_2) ;  /* 0xfffffffc00443947 */ /* 0x000fec000383ffff */
.L_x_1:
[----:B------:R-:W-:Y:S05]  /*05c0*/  @!P0 BRA `(.L_x_0) ;  /* 0x0000000400008947 */ /* 0x000fea0003800000 */
[----:B------:R-:W-:Y:S02]  /*05d0*/  ISETP.GE.U32.AND P1, PT, R23, 0x4, PT ;  /* 0x000000041700780c */ /* 0x000fe40003f26070 */
[----:B------:R-:W-:-:S04]  /*05e0*/  LOP3.LUT R20, R0, 0x3, RZ, 0xc0, !PT ;  /* 0x0000000300147812 */ /* 0x000fc800078ec0ff */
[----:B------:R-:W-:-:S07]  /*05f0*/  ISETP.NE.AND P0, PT, R20, RZ, PT ;  /* 0x000000ff1400720c */ /* 0x000fce0003f05270 */
[----:B------:R-:W-:Y:S06]  /*0600*/  @!P1 BRA `(.L_x_3) ;  /* 0x0000000000689947 */ /* 0x000fec0003800000 */
[----:B------:R-:W0:Y:S02]  /*0610*/  LDCU.128 UR4, c[0x0][0x390] ;  /* 0x00007200ff0477ac */ /* 0x000e240008000c00 */
[C---:B0-----:R-:W-:Y:S02]  /*0620*/  IADD3 R6, P1, P2, R12.reuse, UR4, R13 ;  /* 0x000000040c067c10 */ /* 0x041fe4000fa3e00d */
[----:B------:R-:W-:Y:S02]  /*0630*/  IADD3 R4, P3, P4, R12, UR6, R15 ;  /* 0x000000060c047c10 */ /* 0x000fe4000fc7e00f */
[----:B------:R-:W-:Y:S02]  /*0640*/  IADD3.X R7, PT, PT, RZ, UR5, R14, P1, P2 ;  /* 0x00000005ff077c10 */ /* 0x000fe40008fe440e */
[----:B------:R-:W-:-:S03]  /*0650*/  IADD3.X R5, PT, PT, RZ, UR7, R16, P3, P4 ;  /* 0x00000007ff057c10 */ /* 0x000fc60009fe8410 */
        /* <DEDUP_REMOVED lines=8> */
[----:B------:R-:W-:-:S02]  /*06e0*/  IADD3 R12, PT, PT, R12, 0x4, RZ ;  /* 0x000000040c0c7810 */ /* 0x000fc40007ffe0ff */
[----:B--2---:R-:W-:Y:S02]  /*06f0*/  ISETP.NE.AND P1, PT, R8, R9, PT ;  /* 0x000000090800720c */ /* 0x004fe40003f25270 */
[----:B------:R-:W-:Y:S02]  /*0700*/  IADD3 R8, PT, PT, R17, 0x1, RZ ;  /* 0x0000000111087810 */ /* 0x000fe40007ffe0ff */
[----:B---3--:R-:W-:-:S09]  /*0710*/  ISETP.NE.AND P2, PT, R10, R11, PT ;  /* 0x0000000b0a00720c */ /* 0x008fd20003f45270 */
[----:B------:R-:W-:Y:S01]  /*0720*/  @!P1 IMAD.MOV R8, RZ, RZ, R17 ;  /* 0x000000ffff089224 */ /* 0x000fe200078e0211 */
[----:B----4-:R-:W-:-:S03]  /*0730*/  ISETP.NE.AND P1, PT, R18, R19, PT ;  /* 0x000000131200720c */ /* 0x010fc60003f25270 */
[----:B------:R-:W-:Y:S02]  /*0740*/  VIADD R9, R8, 0x1 ;  /* 0x0000000108097836 */ /* 0x000fe40000000000 */
[----:B------:R-:W-:Y:S01]  /*0750*/  @!P2 IMAD.MOV R9, RZ, RZ, R8 ;  /* 0x000000ffff09a224 */ /* 0x000fe200078e0208 */
[----:B-----5:R-:W-:-:S03]  /*0760*/  ISETP.NE.AND P2, PT, R21, R24, PT ;  /* 0x000000181500720c */ /* 0x020fc60003f45270 */
[----:B------:R-:W-:-:S04]  /*0770*/  VIADD R8, R9, 0x1 ;  /* 0x0000000109087836 */ /* 0x000fc80000000000 */
[----:B------:R-:W-:-:S04]  /*0780*/  @!P1 IMAD.MOV R8, RZ, RZ, R9 ;  /* 0x000000ffff089224 */ /* 0x000fc800078e0209 */
[----:B------:R-:W-:Y:S02]  /*0790*/  VIADD R17, R8, 0x1 ;  /* 0x0000000108117836 */ /* 0x000fe40000000000 */
[----:B------:R-:W-:-:S07]  /*07a0*/  @!P2 IMAD.MOV R17, RZ, RZ, R8 ;  /* 0x000000ffff11a224 */ /* 0x000fce00078e0208 */
.L_x_3:
[----:B------:R-:W-:Y:S05]  /*07b0*/  @!P0 BRA `(.L_x_0) ;  /* 0x0000000000848947 */ /* 0x000fea0003800000 */
[----:B------:R-:W0:Y:S01]  /*07c0*/  LDC.64 R4, c[0x0][0x390] ;  /* 0x0000e400ff047b82 */ /* 0x000e220000000a00 */
[----:B------:R-:W-:Y:S02]  /*07d0*/  ISETP.NE.AND P0, PT, R20, 0x1, PT ;  /* 0x000000011400780c */ /* 0x000fe40003f05270 */
[----:B------:R-:W-:-:S05]  /*07e0*/  LOP3.LUT R18, R0, 0x1, RZ, 0xc0, !PT ;  /* 0x0000000100127812 */ /* 0x000fca00078ec0ff */
[----:B------:R-:W1:Y:S08]  /*07f0*/  LDC.64 R6, c[0x0][0x398] ;  /* 0x0000e600ff067b82 */ /* 0x000e700000000a00 */
[----:B------:R-:W2:Y:S08]  /*0800*/  LDC.64 R10, c[0x0][0x398] ;  /* 0x0000e600ff0a7b82 */ /* 0x000eb00000000a00 */
[----:B------:R-:W3:Y:S01]  /*0810*/  LDC.64 R8, c[0x0][0x390] ;  /* 0x0000e400ff087b82 */ /* 0x000ee20000000a00 */
[----:B0-----:R-:W-:-:S04]  /*0820*/  @P0 IADD3 R4, P1, P2, R12, R4, R13 ;  /* 0x000000040c040210 */ /* 0x001fc80007a3e00d */
[----:B------:R-:W-:Y:S02]  /*0830*/  @P0 IADD3.X R5, PT, PT, RZ, R5, R14, P1, P2 ;  /* 0x00000005ff050210 */ /* 0x000fe40000fe440e */
[----:B------:R-:W-:Y:S02]  /*0840*/  ISETP.NE.U32.AND P1, PT, R18, 0x1, PT ;  /* 0x000000011200780c */ /* 0x000fe40003f25070 */
[C-C-:B-1----:R-:W-:Y:S01]  /*0850*/  @P0 IADD3 R6, P3, P4, R12.reuse, R6, R15.reuse ;  /* 0x000000060c060210 */ /* 0x142fe20007c7e00f */
[----:B------:R-:W4:Y:S03]  /*0860*/  @P0 LDG.E.U8 R18, desc[UR36][R4.64] ;  /* 0x0000002404120981 */ /* 0x000f26000c1e1100 */
[----:B------:R-:W-:Y:S01]  /*0870*/  @P0 IADD3.X R7, PT, PT, RZ, R7, R16, P3, P4 ;  /* 0x00000007ff070210 */ /* 0x000fe20001fe8410 */
[----:B------:R-:W-:Y:S01]  /*0880*/  @P0 VIADD R12, R12, 0x2 ;  /* 0x000000020c0c0836 */ /* 0x000fe20000000000 */
[----:B------:R-:W5:Y:S04]  /*0890*/  @P0 LDG.E.U8 R20, desc[UR36][R4.64+0x1] ;  /* 0x0000012404140981 */ /* 0x000f68000c1e1100 */
[----:B------:R-:W4:Y:S01]  /*08a0*/  @P0 LDG.E.U8 R19, desc[UR36][R6.64] ;  /* 0x0000002406130981 */ /* 0x000f22000c1e1100 */
[----:B--2---:R-:W-:-:S03]  /*08b0*/  @!P1 IADD3 R10, P4, P5, R12, R10, R15 ;  /* 0x0000000a0c0a9210 */ /* 0x004fc60007d9e00f */
[----:B------:R-:W5:Y:S01]  /*08c0*/  @P0 LDG.E.U8 R21, desc[UR36][R6.64+0x1] ;  /* 0x0000012406150981 */ /* 0x000f62000c1e1100 */
[----:B---3--:R-:W-:Y:S02]  /*08d0*/  @!P1 IADD3 R8, P2, P3, R12, R8, R13 ;  /* 0x000000080c089210 */ /* 0x008fe40007b5e00d */
[----:B------:R-:W-:Y:S02]  /*08e0*/  @!P1 IADD3.X R11, PT, PT, RZ, R11, R16, P4, P5 ;  /* 0x0000000bff0b9210 */ /* 0x000fe400027ea410 */
[----:B------:R-:W-:-:S04]  /*08f0*/  @!P1 IADD3.X R9, PT, PT, RZ, R9, R14, P2, P3 ;  /* 0x00000009ff099210 */ /* 0x000fc800017e640e */
[----:B------:R-:W2:Y:S04]  /*0900*/  @!P1 LDG.E.U8 R11, desc[UR36][R10.64] ;  /* 0x000000240a0b9981 */ /* 0x000ea8000c1e1100 */
[----:B------:R-:W2:Y:S01]  /*0910*/  @!P1 LDG.E.U8 R8, desc[UR36][R8.64] ;  /* 0x0000002408089981 */ /* 0x000ea2000c1e1100 */
[----:B------:R-:W-:Y:S01]  /*0920*/  @P0 VIADD R12, R17, 0x1 ;  /* 0x00000001110c0836 */ /* 0x000fe20000000000 */
[----:B----4-:R-:W-:Y:S02]  /*0930*/  ISETP.NE.OR P2, PT, R18, R19, !P0 ;  /* 0x000000131200720c */ /* 0x010fe40004745670 */
[----:B-----5:R-:W-:-:S11]  /*0940*/  ISETP.NE.OR P3, PT, R20, R21, !P0 ;  /* 0x000000151400720c */ /* 0x020fd60004765670 */
[----:B------:R-:W-:Y:S01]  /*0950*/  @!P2 IMAD.MOV R12, RZ, RZ, R17 ;  /* 0x000000ffff0ca224 */ /* 0x000fe200078e0211 */
[----:B--2---:R-:W-:-:S03]  /*0960*/  ISETP.NE.OR P2, PT, R8, R11, P1 ;  /* 0x0000000b0800720c */ /* 0x004fc60000f45670 */
[----:B------:R-:W-:Y:S02]  /*0970*/  @P0 VIADD R4, R12, 0x1 ;  /* 0x000000010c040836 */ /* 0x000fe40000000000 */
[----:B------:R-:W-:-:S05]  /*0980*/  @!P3 IMAD.MOV R4, RZ, RZ, R12 ;  /* 0x000000ffff04b224 */ /* 0x000fca00078e020c */
[----:B------:R-:W-:-:S05]  /*0990*/  @P0 MOV R17, R4 ;  /* 0x0000000400110202 */ /* 0x000fca0000000f00 */
[----:B------:R-:W-:Y:S02]  /*09a0*/  @!P1 VIADD R4, R17, 0x1 ;  /* 0x0000000111049836 */ /* 0x000fe40000000000 */
[----:B------:R-:W-:-:S04]  /*09b0*/  @!P2 IMAD.MOV R4, RZ, RZ, R17 ;  /* 0x000000ffff04a224 */ /* 0x000fc800078e0211 */
[----:B------:R-:W-:-:S07]  /*09c0*/  @!P1 IMAD.MOV.U32 R17, RZ, RZ, R4 ;  /* 0x000000ffff119224 */ /* 0x000fce00078e0004 */
.L_x_0:
[----:B------:R-:W0:Y:S01]  /*09d0*/  LDC.64 R6, c[0x0][0x3a8] ;  /* 0x0000ea00ff067b82 */ /* 0x000e220000000a00 */
[----:B------:R-:W-:Y:S01]  /*09e0*/  IMAD R8, R25, UR39, RZ ;  /* 0x0000002719087c24 */ /* 0x000fe2000f8e02ff */
[----:B------:R-:W-:-:S03]  /*09f0*/  ISETP.NE.AND P0, PT, R3, RZ, PT ;  /* 0x000000ff0300720c */ /* 0x000fc60003f05270 */
[----:B------:R-:W-:-:S04]  /*0a00*/  IMAD.IADD R5, R3, 0x1, R8 ;  /* 0x0000000103057824 */ /* 0x000fc800078e0208 */
[----:B0-----:R-:W-:-:S05]  /*0a10*/  IMAD.WIDE R4, R5, 0x4, R6 ;  /* 0x0000000405047825 */ /* 0x001fca00078e0206 */
[----:B------:R0:W-:Y:S01]  /*0a20*/  STG.E desc[UR36][R4.64], R17 ;  /* 0x0000001104007986 */ /* 0x0001e2000c101924 */
[----:B------:R-:W-:Y:S06]  /*0a30*/  BAR.SYNC.DEFER_BLOCKING 0x0 ;  /* 0x0000000000007b1d */ /* 0x000fec0000010000 */
[----:B------:R-:W-:Y:S05]  /*0a40*/  @P0 EXIT ;  /* 0x000000000000094d */ /* 0x000fea0003800000 */
[----:B------:R-:W-:Y:S01]  /*0a50*/  UISETP.GE.AND UP0, UPT, UR39, 0x1, UPT ;  /* 0x000000012700788c */ /* 0x000fe2000bf06270 */
[----:B------:R-:W-:-:S08]  /*0a60*/  IMAD.MOV.U32 R28, RZ, RZ, RZ ;  /* 0x000000ffff1c7224 */ /* 0x000fd000078e00ff */
[----:B------:R-:W-:Y:S05]  /*0a70*/  BRA.U !UP0, `(.L_x_4) ;  /* 0x0000000908287547 */ /* 0x000fea000b800000 */
[----:B------:R-:W-:Y:S01]  /*0a80*/  UISETP.GE.U32.AND UP0, UPT, UR39, 0x4, UPT ;  /* 0x000000042700788c */ /* 0x000fe2000bf06070 */
[----:B------:R-:W-:Y:S02]  /*0a90*/  HFMA2 R28, -RZ, RZ, 0, 0 ;  /* 0x00000000ff1c7431 */ /* 0x000fe400000001ff */
[----:B------:R-:W-:Y:S02]  /*0aa0*/  VIADD R27, R0, 0x1 ;  /* 0x00000001001b7836 */ /* 0x000fe40000000000 */
[----:B------:R-:W-:-:S04]  /*0ab0*/  IMAD.MOV.U32 R18, RZ, RZ, RZ ;  /* 0x000000ffff127224 */ /* 0x000fc800078e00ff */
[----:B------:R-:W-:Y:S05]  /*0ac0*/  BRA.U !UP0, `(.L_x_5) ;  /* 0x0000000508307547 */ /* 0x000fea000b800000 */
[----:B0-----:R-:W-:Y:S01]  /*0ad0*/  IMAD.WIDE.U32 R4, R8, 0x4, R6 ;  /* 0x0000000408047825 */ /* 0x001fe200078e0006 */
[----:B------:R-:W-:Y:S01]  /*0ae0*/  ULOP3.LUT UR4, UR39, 0x7ffffffc, URZ, 0xc0, !UPT ;  /* 0x7ffffffc27047892 */ /* 0x000fe2000f8ec0ff */
[----:B------:R-:W-:Y:S01]  /*0af0*/  BSSY.RECONVERGENT B7, `(.L_x_5) ;  /* 0x0000049000077945 */ /* 0x000fe20003800200 */
[----:B------:R-:W-:Y:S01]  /*0b00*/  MOV R16, 0xfffffff8 ;  /* 0xfffffff800107802 */ /* 0x000fe20000000f00 */
[----:B------:R-:W-:Y:S01]  /*0b10*/  IMAD.MOV R19, RZ, RZ, -R25 ;  /* 0x000000ffff137224 */ /* 0x000fe200078e0a19 */
[----:B------:R-:W-:Y:S01]  /*0b20*/  UIADD3 UR5, UPT, UPT, -UR4, URZ, URZ ;  /* 0x000000ff04057290 */ /* 0x000fe2000fffe1ff */
[----:B------:R-:W-:Y:S01]  /*0b30*/  IADD3 R30, P0, PT, R4, 0x8, RZ ;  /* 0x00000008041e7810 */ /* 0x000fe20007f1e0ff */
[----:B------:R-:W-:Y:S02]  /*0b40*/  IMAD.MOV.U32 R28, RZ, RZ, RZ ;  /* 0x000000ffff1c7224 */ /* 0x000fe400078e00ff */
[----:B------:R-:W-:Y:S02]  /*0b50*/  IMAD.MOV.U32 R17, RZ, RZ, 0x14 ;  /* 0x00000014ff117424 */ /* 0x000fe400078e00ff */
[----:B------:R-:W-:-:S02]  /*0b60*/  IMAD.X R31, RZ, RZ, R5, P0 ;  /* 0x000000ffff1f7224 */ /* 0x000fc400000e0605 */
[----:B------:R-:W-:Y:S02]  /*0b70*/  IMAD.U32 R18, RZ, RZ, UR4 ;  /* 0x00000004ff127e24 */ /* 0x000fe4000f8e00ff */
[----:B------:R-:W-:-:S07]  /*0b80*/  IMAD.U32 R23, RZ, RZ, UR5 ;  /* 0x00000005ff177e24 */ /* 0x000fce000f8e00ff */
.L_x_12:
[----:B------:R-:W2:Y:S01]  /*0b90*/  LDG.E R24, desc[UR36][R30.64+-0x8] ;  /* 0xfffff8241e187981 */ /* 0x000ea2000c1e1900 */
[----:B------:R-:W-:Y:S01]  /*0ba0*/  BSSY.RECONVERGENT B6, `(.L_x_6) ;  /* 0x0000016000067945 */ /* 0x000fe20003800200 */
[----:B------:R-:W-:Y:S01]  /*0bb0*/  IMAD.MOV.U32 R0, RZ, RZ, R27 ;  /* 0x000000ffff007224 */ /* 0x000fe200078e001b */
[----:B--2---:R-:W-:-:S13]  /*0bc0*/  ISETP.GE.AND P0, PT, R24, R27, PT ;  /* 0x0000001b1800720c */ /* 0x004fda0003f06270 */
[----:B------:R-:W-:Y:S05]  /*0bd0*/  @P0 BRA `(.L_x_7) ;  /* 0x0000000000480947 */ /* 0x000fea0003800000 */
[----:B------:R-:W-:Y:S01]  /*0be0*/  ISETP.NE.AND P0, PT, R25, 0x14, PT ;  /* 0x000000141900780c */ /* 0x000fe20003f05270 */
[----:B------:R-:W-:Y:S01]  /*0bf0*/  VIADD R28, R16, 0x8 ;  /* 0x00000008101c7836 */ /* 0x000fe20000000000 */
[----:B------:R-:W-:Y:S02]  /*0c00*/  MOV R0, R24 ;  /* 0x0000001800007202 */ /* 0x000fe40000000f00 */
[----:B------:R-:W-:-:S13]  /*0c10*/  ISETP.NE.OR P0, PT, R17, RZ, !P0 ;  /* 0x000000ff1100720c */ /* 0x000fda0004705670 */
[----:B------:R-:W-:Y:S05]  /*0c20*/  @P0 BRA `(.L_x_7) ;  /* 0x0000000000340947 */ /* 0x000fea0003800000 */
[----:B------:R-:W-:Y:S01]  /*0c30*/  MOV R8, 0x0 ;  /* 0x0000000000087802 */ /* 0x000fe20000000f00 */
[----:B------:R-:W-:Y:S01]  /*0c40*/  IMAD.MOV.U32 R26, RZ, RZ, 0x14 ;  /* 0x00000014ff1a7424 */ /* 0x000fe200078e00ff */
[----:B------:R-:W0:Y:S01]  /*0c50*/  LDCU.64 UR4, c[0x4][0x8] ;  /* 0x01000100ff0477ac */ /* 0x000e220008000a00 */
[----:B------:R-:W-:Y:S02]  /*0c60*/  HFMA2 R28, -RZ, RZ, 0, 1.1920928955078125e-06 ;  /* 0x00000014ff1c7431 */ /* 0x000fe400000001ff */
[----:B------:R-:W-:Y:S01]  /*0c70*/  IMAD.MOV.U32 R6, RZ, RZ, R22 ;  /* 0x000000ffff067224 */ /* 0x000fe200078e0016 */
[----:B------:R1:W-:Y:S01]  /*0c80*/  STL.128 [R1], R24 ;  /* 0x0000001801007387 */ /* 0x0003e20000100c00 */
[----:B------:R-:W2:Y:S01]  /*0c90*/  LDC.64 R8, c[0x4][R8] ;  /* 0x0100000008087b82 */ /* 0x000ea20000000a00 */
[----:B------:R-:W-:Y:S02]  /*0ca0*/  IMAD.MOV.U32 R7, RZ, RZ, R2 ;  /* 0x000000ffff077224 */ /* 0x000fe400078e0002 */
[----:B0-----:R-:W-:-:S02]  /*0cb0*/  IMAD.U32 R4, RZ, RZ, UR4 ;  /* 0x00000004ff047e24 */ /* 0x001fc4000f8e00ff */
[----:B-1----:R-:W-:-:S07]  /*0cc0*/  IMAD.U32 R5, RZ, RZ, UR5 ;  /* 0x00000005ff057e24 */ /* 0x002fce000f8e00ff */
[----:B------:R-:W-:-:S07]  /*0cd0*/  LEPC R20, `(.L_x_8) ;  /* 0x000000001014794e */ /* 0x000fce0000000000 */
[----:B--2---:R-:W-:Y:S05]  /*0ce0*/  CALL.ABS.NOINC R8 ;  /* 0x0000000008007343 */ /* 0x004fea0003c00000 */
.L_x_8:
[----:B------:R0:W5:Y:S02]  /*0cf0*/  LDG.E R0, desc[UR36][R30.64+-0x8] ;  /* 0xfffff8241e007981 */ /* 0x000164000c1e1900 */
.L_x_7:
[----:B------:R-:W-:Y:S05]  /*0d00*/  BSYNC.RECONVERGENT B6 ;  /* 0x0000000000067941 */ /* 0x000fea0003800200 */
.L_x_6:
[----:B------:R-:W2:Y:S04]  /*0d10*/  LDG.E R27, desc[UR36][R30.64+-0x4] ;  /* 0xfffffc241e1b7981 */ /* 0x000ea8000c1e1900 */
[----:B------:R-:W3:Y:S01]  /*0d20*/  LDG.E R24, desc[UR36][R30.64] ;  /* 0x000000241e187981 */ /* 0x000ee2000c1e1900 */
[----:B------:R-:W-:Y:S01]  /*0d30*/  BSSY.RECONVERGENT B6, `(.L_x_9) ;  /* 0x0000018000067945 */ /* 0x000fe20003800200 */
[CC--:B--2--5:R-:W-:Y:S02]  /*0d40*/  ISETP.GE.AND P0, PT, R27.reuse, R0.reuse, PT ;  /* 0x000000001b00720c */ /* 0x0e4fe40003f06270 */
[----:B------:R-:W-:-:S04]  /*0d50*/  VIMNMX R27, PT, PT, R27, R0, PT ;  /* 0x000000001b1b7248 */ /* 0x000fc80003fe0100 */
[----:B---3--:R-:W-:Y:S01]  /*0d60*/  ISETP.GE.AND P1, PT, R24, R27, PT ;  /* 0x0000001b1800720c */ /* 0x008fe20003f26270 */
[----:B------:R-:W-:-:S06]  /*0d70*/  IMAD.MOV.U32 R0, RZ, RZ, R27 ;  /* 0x000000ffff007224 */ /* 0x000fcc00078e001b */
[----:B------:R-:W-:-:S06]  /*0d80*/  @!P0 VIADD R28, R16, 0x9 ;  /* 0x00000009101c8836 */ /* 0x000fcc0000000000 */
[----:B------:R-:W-:Y:S05]  /*0d90*/  @P1 BRA `(.L_x_10) ;  /* 0x0000000000441947 */ /* 0x000fea0003800000 */
[----:B------:R-:W-:Y:S01]  /*0da0*/  ISETP.NE.AND P0, PT, R17, 0xc, PT ;  /* 0x0000000c1100780c */ /* 0x000fe20003f05270 */
[----:B------:R-:W-:Y:S02]  /*0db0*/  VIADD R26, R16, 0xa ;  /* 0x0000000a101a7836 */ /* 0x000fe40000000000 */
[----:B------:R-:W-:Y:S01]  /*0dc0*/  IMAD.MOV.U32 R0, RZ, RZ, R24 ;  /* 0x000000ffff007224 */ /* 0x000fe200078e0018 */
[----:B------:R-:W-:Y:S01]  /*0dd0*/  ISETP.EQ.OR P0, PT, R19, -0x2, P0 ;  /* 0xfffffffe1300780c */ /* 0x000fe20000702670 */
[----:B------:R-:W-:-:S12]  /*0de0*/  IMAD.MOV.U32 R28, RZ, RZ, R26 ;  /* 0x000000ffff1c7224 */ /* 0x000fd800078e001a */
[----:B------:R-:W-:Y:S05]  /*0df0*/  @P0 BRA `(.L_x_10) ;  /* 0x00000000002c0947 */ /* 0x000fea0003800000 */
[----:B------:R-:W-:Y:S01]  /*0e00*/  MOV R8, 0x0 ;  /* 0x0000000000087802 */ /* 0x000fe20000000f00 */
[----:B------:R1:W-:Y:S01]  /*0e10*/  STL.128 [R1], R24 ;  /* 0x0000001801007387 */ /* 0x0003e20000100c00 */
[----:B------:R-:W2:Y:S01]  /*0e20*/  LDCU.64 UR4, c[0x4][0x8] ;  /* 0x01000100ff0477ac */ /* 0x000ea20008000a00 */
[----:B------:R-:W-:Y:S02]  /*0e30*/  IMAD.MOV.U32 R6, RZ, RZ, R22 ;  /* 0x000000ffff067224 */ /* 0x000fe400078e0016 */
[----:B------:R-:W-:Y:S01]  /*0e40*/  IMAD.MOV.U32 R7, RZ, RZ, R2 ;  /* 0x000000ffff077224 */ /* 0x000fe200078e0002 */
[----:B------:R-:W3:Y:S01]  /*0e50*/  LDC.64 R8, c[0x4][R8] ;  /* 0x0100000008087b82 */ /* 0x000ee20000000a00 */
[----:B--2---:R-:W-:Y:S01]  /*0e60*/  MOV R4, UR4 ;  /* 0x0000000400047c02 */ /* 0x004fe20008000f00 */
[----:B-1----:R-:W-:-:S07]  /*0e70*/  IMAD.U32 R5, RZ, RZ, UR5 ;  /* 0x00000005ff057e24 */ /* 0x002fce000f8e00ff */
[----:B------:R-:W-:-:S07]  /*0e80*/  LEPC R20, `(.L_x_11) ;  /* 0x000000001014794e */ /* 0x000fce0000000000 */
[----:B0--3--:R-:W-:Y:S05]  /*0e90*/  CALL.ABS.NOINC R8 ;  /* 0x0000000008007343 */ /* 0x009fea0003c00000 */
.L_x_11:
[----:B------:R1:W5:Y:S02]  /*0ea0*/  LDG.E R0, desc[UR36][R30.64] ;  /* 0x000000241e007981 */ /* 0x000364000c1e1900 */
.L_x_10:
[----:B------:R-:W-:Y:S05]  /*0eb0*/  BSYNC.RECONVERGENT B6 ;  /* 0x0000000000067941 */ /* 0x000fea0003800200 */
.L_x_9:
[----:B------:R0:W2:Y:S01]  /*0ec0*/  LDG.E R27, desc[UR36][R30.64+0x4] ;  /* 0x000004241e1b7981 */ /* 0x0000a2000c1e1900 */
[----:B------:R-:W-:Y:S01]  /*0ed0*/  VIADD R23, R23, 0x4 ;  /* 0x0000000417177836 */ /* 0x000fe20000000000 */
[----:B------:R-:W-:Y:S01]  /*0ee0*/  IADD3 R19, PT, PT, R19, 0x4, RZ ;  /* 0x0000000413137810 */ /* 0x000fe20007ffe0ff */
[----:B------:R-:W-:Y:S01]  /*0ef0*/  VIADD R17, R17, 0xfffffffc ;  /* 0xfffffffc11117836 */ /* 0x000fe20000000000 */
[----:B01----:R-:W-:-:S05]  /*0f00*/  IADD3 R30, P1, PT, R30, 0x10, RZ ;  /* 0x000000101e1e7810 */ /* 0x003fca0007f3e0ff */
[----:B------:R-:W-:Y:S01]  /*0f10*/  IMAD.X R31, RZ, RZ, R31, P1 ;  /* 0x000000ffff1f7224 */ /* 0x000fe200008e061f */
[----:B------:R-:W-:Y:S02]  /*0f20*/  ISETP.NE.AND P1, PT, R23, RZ, PT ;  /* 0x000000ff1700720c */ /* 0x000fe40003f25270 */
[CC--:B--2--5:R-:W-:Y:S02]  /*0f30*/  ISETP.GE.AND P0, PT, R27.reuse, R0.reuse, PT ;  /* 0x000000001b00720c */ /* 0x0e4fe40003f06270 */
[----:B------:R-:W-:-:S11]  /*0f40*/  VIMNMX R27, PT, PT, R27, R0, PT ;  /* 0x000000001b1b7248 */ /* 0x000fd60003fe0100 */
[C---:B------:R-:W-:Y:S02]  /*0f50*/  @!P0 VIADD R28, R16.reuse, 0xb ;  /* 0x0000000b101c8836 */ /* 0x040fe40000000000 */
[----:B------:R-:W-:Y:S01]  /*0f60*/  VIADD R16, R16, 0x4 ;  /* 0x0000000410107836 */ /* 0x000fe20000000000 */
[----:B------:R-:W-:Y:S06]  /*0f70*/  @P1 BRA `(.L_x_12) ;  /* 0xfffffffc00041947 */ /* 0x000fec000383ffff */
[----:B------:R-:W-:Y:S05]  /*0f80*/  BSYNC.RECONVERGENT B7 ;  /* 0x0000000000077941 */ /* 0x000fea0003800200 */
.L_x_5:
[----:B------:R-:W1:Y:S01]  /*0f90*/  LDCU UR5, c[0x0][0x388] ;  /* 0x00007100ff0577ac */ /* 0x000e620008000800 */
[----:B------:R-:W-:Y:S01]  /*0fa0*/  BSSY.RECONVERGENT B7, `(.L_x_4) ;  /* 0x0000037000077945 */ /* 0x000fe20003800200 */
[----:B-1----:R-:W-:-:S04]  /*0fb0*/  ULOP3.LUT UR4, UR5, 0x3, URZ, 0xc0, !UPT ;  /* 0x0000000305047892 */ /* 0x002fc8000f8ec0ff */
[----:B------:R-:W-:-:S09]  /*0fc0*/  UISETP.NE.AND UP0, UPT, UR4, URZ, UPT ;  /* 0x000000ff0400728c */ /* 0x000fd2000bf05270 */
[----:B------:R-:W-:Y:S05]  /*0fd0*/  BRA.U !UP0, `(.L_x_13) ;  /* 0x0000000108cc7547 */ /* 0x000fea000b800000 */
[----:B------:R-:W1:Y:S01]  /*0fe0*/  S2R R7, SR_TID.Y ;  /* 0x0000000000077919 */ /* 0x000e620000002200 */
[----:B0-----:R-:W0:Y:S01]  /*0ff0*/  LDC.64 R4, c[0x0][0x3a8] ;  /* 0x0000ea00ff047b82 */ /* 0x001e220000000a00 */
[----:B------:R-:W-:Y:S01]  /*1000*/  IMAD R3, R25, UR5, RZ ;  /* 0x0000000519037c24 */ /* 0x000fe2000f8e02ff */
[----:B------:R-:W-:-:S03]  /*1010*/  UIADD3 UR4, UPT, UPT, -UR4, URZ, URZ ;  /* 0x000000ff04047290 */ /* 0x000fc6000fffe1ff */
[----:B------:R-:W-:-:S03]  /*1020*/  IMAD.IADD R3, R3, 0x1, R18 ;  /* 0x0000000103037824 */ /* 0x000fc600078e0212 */
[----:B------:R-:W-:Y:S02]  /*1030*/  IMAD.U32 R23, RZ, RZ, UR4 ;  /* 0x00000004ff177e24 */ /* 0x000fe4000f8e00ff */
[----:B0-----:R-:W-:-:S04]  /*1040*/  IMAD.WIDE.U32 R4, R3, 0x4, R4 ;  /* 0x0000000403047825 */ /* 0x001fc800078e0004 */
[----:B------:R-:W-:Y:S01]  /*1050*/  IMAD.MOV.U32 R30, RZ, RZ, R4 ;  /* 0x000000ffff1e7224 */ /* 0x000fe200078e0004 */
[----:B------:R-:W-:Y:S02]  /*1060*/  MOV R31, R5 ;  /* 0x00000005001f7202 */ /* 0x000fe40000000f00 */
[----:B-1----:R-:W-:-:S07]  /*1070*/  IADD3 R24, PT, PT, R18, -UR38, -R7 ;  /* 0x8000002612187c10 */ /* 0x002fce000fffe807 */
.L_x_19:
[----:B------:R-:W2:Y:S01]  /*1080*/  LDG.E R16, desc[UR36][R30.64] ;  /* 0x000000241e107981 */ /* 0x000ea2000c1e1900 */
[----:B------:R-:W-:Y:S01]  /*1090*/  VIADD R23, R23, 0x1 ;  /* 0x0000000117177836 */ /* 0x000fe20000000000 */
[----:B------:R-:W-:Y:S04]  /*10a0*/  BSSY.RECONVERGENT B6, `(.L_x_14) ;  /* 0x0000020000067945 */ /* 0x000fe80003800200 */
[----:B------:R-:W-:-:S04]  /*10b0*/  ISETP.NE.AND P1, PT, R23, RZ, PT ;  /* 0x000000ff1700720c */ /* 0x000fc80003f25270 */
[----:B------:R-:W-:Y:S02]  /*10c0*/  P2R R26, PR, RZ, 0x2 ;  /* 0x00000002ff1a7803 */ /* 0x000fe40000000000 */
[----:B--2--5:R-:W-:-:S13]  /*10d0*/  ISETP.GE.AND P0, PT, R16, R27, PT ;  /* 0x0000001b1000720c */ /* 0x024fda0003f06270 */
[----:B------:R-:W-:Y:S05]  /*10e0*/  @P0 BRA `(.L_x_15) ;  /* 0x00000000006c0947 */ /* 0x000fea0003800000 */
[----:B------:R-:W-:Y:S01]  /*10f0*/  ISETP.NE.AND P0, PT, R24, RZ, PT ;  /* 0x000000ff1800720c */ /* 0x000fe20003f05270 */
[----:B------:R-:W-:Y:S02]  /*1100*/  IMAD.MOV.U32 R19, RZ, RZ, R27 ;  /* 0x000000ffff137224 */ /* 0x000fe400078e001b */
[----:B------:R-:W-:Y:S02]  /*1110*/  IMAD.MOV.U32 R28, RZ, RZ, R25 ;  /* 0x000000ffff1c7224 */ /* 0x000fe400078e0019 */
[----:B------:R-:W-:-:S08]  /*1120*/  IMAD.MOV.U32 R27, RZ, RZ, R16 ;  /* 0x000000ffff1b7224 */ /* 0x000fd000078e0010 */
[----:B------:R-:W-:Y:S05]  /*1130*/  @!P0 BRA `(.L_x_15) ;  /* 0x0000000000588947 */ /* 0x000fea0003800000 */
[----:B------:R-:W-:Y:S01]  /*1140*/  ISETP.NE.AND P0, PT, R18, 0xa, PT ;  /* 0x0000000a1200780c */ /* 0x000fe20003f05270 */
[----:B------:R-:W-:-:S12]  /*1150*/  BSSY.RELIABLE B0, `(.L_x_16) ;  /* 0x0000007000007945 */ /* 0x000fd80003800100 */
[----:B------:R-:W-:Y:S05]  /*1160*/  @!P0 BRA `(.L_x_17) ;  /* 0x0000000000148947 */ /* 0x000fea0003800000 */
[----:B------:R-:W-:Y:S01]  /*1170*/  ISETP.NE.AND P0, PT, R18, 0x14, PT ;  /* 0x000000141200780c */ /* 0x000fe20003f05270 */
[----:B------:R-:W-:Y:S01]  /*1180*/  IMAD.MOV.U32 R27, RZ, RZ, R16 ;  /* 0x000000ffff1b7224 */ /* 0x000fe200078e0010 */
[----:B------:R-:W-:-:S11]  /*1190*/  MOV R28, R18 ;  /* 0x00000012001c7202 */ /* 0x000fd60000000f00 */
[----:B------:R-:W-:Y:S05]  /*11a0*/  @P0 BREAK.RELIABLE B0 ;  /* 0x0000000000000942 */ /* 0x000fea0003800100 */
[----:B------:R-:W-:Y:S05]  /*11b0*/  @P0 BRA `(.L_x_15) ;  /* 0x0000000000380947 */ /* 0x000fea0003800000 */
.L_x_17:
[----:B------:R-:W-:Y:S05]  /*11c0*/  BSYNC.RELIABLE B0 ;  /* 0x0000000000007941 */ /* 0x000fea0003800100 */
.L_x_16:
[----:B------:R-:W-:Y:S01]  /*11d0*/  MOV R8, 0x0 ;  /* 0x0000000000087802 */ /* 0x000fe20000000f00 */
[----:B------:R-:W-:Y:S01]  /*11e0*/  IMAD.MOV.U32 R17, RZ, RZ, R25 ;  /* 0x000000ffff117224 */ /* 0x000fe200078e0019 */
[----:B------:R-:W0:Y:S01]  /*11f0*/  LDCU.64 UR4, c[0x4][0x8] ;  /* 0x01000100ff0477ac */ /* 0x000e220008000a00 */
[----:B------:R-:W-:Y:S01]  /*1200*/  IMAD.MOV.U32 R6, RZ, RZ, R22 ;  /* 0x000000ffff067224 */ /* 0x000fe200078e0016 */
[----:B------:R-:W-:Y:S02]  /*1210*/  MOV R7, R2 ;  /* 0x0000000200077202 */ /* 0x000fe40000000f00 */
[----:B------:R1:W-:Y:S01]  /*1220*/  STL.128 [R1], R16 ;  /* 0x0000001001007387 */ /* 0x0003e20000100c00 */
[----:B------:R-:W2:Y:S01]  /*1230*/  LDC.64 R8, c[0x4][R8] ;  /* 0x0100000008087b82 */ /* 0x000ea20000000a00 */
[----:B0-----:R-:W-:Y:S02]  /*1240*/  IMAD.U32 R4, RZ, RZ, UR4 ;  /* 0x00000004ff047e24 */ /* 0x001fe4000f8e00ff */
[----:B-1----:R-:W-:-:S07]  /*1250*/  IMAD.U32 R5, RZ, RZ, UR5 ;  /* 0x00000005ff057e24 */ /* 0x002fce000f8e00ff */
[----:B------:R-:W-:-:S07]  /*1260*/  LEPC R20, `(.L_x_18) ;  /* 0x000000001014794e */ /* 0x000fce0000000000 */
[----:B--2---:R-:W-:Y:S05]  /*1270*/  CALL.ABS.NOINC R8 ;  /* 0x0000000008007343 */ /* 0x004fea0003c00000 */
.L_x_18:
[----:B------:R0:W5:Y:S01]  /*1280*/  LDG.E R27, desc[UR36][R30.64] ;  /* 0x000000241e1b7981 */ /* 0x000162000c1e1900 */
[----:B------:R-:W-:-:S07]  /*1290*/  IMAD.MOV.U32 R28, RZ, RZ, R18 ;  /* 0x000000ffff1c7224 */ /* 0x000fce00078e0012 */
.L_x_15:
[----:B------:R-:W-:Y:S05]  /*12a0*/  BSYNC.RECONVERGENT B6 ;  /* 0x0000000000067941 */ /* 0x000fea0003800200 */
.L_x_14:
[----:B------:R-:W-:Y:S01]  /*12b0*/  ISETP.NE.AND P1, PT, R26, RZ, PT ;  /* 0x000000ff1a00720c */ /* 0x000fe20003f25270 */
[----:B------:R-:W-:Y:S01]  /*12c0*/  VIADD R24, R24, 0x1 ;  /* 0x0000000118187836 */ /* 0x000fe20000000000 */
[----:B0-----:R-:W-:Y:S01]  /*12d0*/  IADD3 R30, P0, PT, R30, 0x4, RZ ;  /* 0x000000041e1e7810 */ /* 0x001fe20007f1e0ff */
[----:B------:R-:W-:-:S04]  /*12e0*/  VIADD R18, R18, 0x1 ;  /* 0x0000000112127836 */ /* 0x000fc80000000000 */
[----:B------:R-:W-:-:S06]  /*12f0*/  IMAD.X R31, RZ, RZ, R31, P0 ;  /* 0x000000ffff1f7224 */ /* 0x000fcc00000e061f */
[----:B------:R-:W-:Y:S05]  /*1300*/  @P1 BRA `(.L_x_19) ;  /* 0xfffffffc005c1947 */ /* 0x000fea000383ffff */
.L_x_13:
[----:B------:R-:W-:Y:S05]  /*1310*/  BSYNC.RECONVERGENT B7 ;  /* 0x0000000000077941 */ /* 0x000fea0003800200 */
.L_x_4:
[----:B------:R-:W1:Y:S02]  /*1320*/  LDC.64 R2, c[0x0][0x3a0] ;  /* 0x0000e800ff027b82 */ /* 0x000e640000000a00 */
[----:B-1----:R-:W-:-:S05]  /*1330*/  IMAD.WIDE.U32 R2, R25, 0x4, R2 ;  /* 0x0000000419027825 */ /* 0x002fca00078e0002 */
[----:B------:R-:W-:Y:S01]  /*1340*/  STG.E desc[UR36][R2.64], R28 ;  /* 0x0000001c02007986 */ /* 0x000fe2000c101924 */
[----:B------:R-:W-:Y:S05]  /*1350*/  EXIT ;  /* 0x000000000000794d */ /* 0x000fea0003800000 */
.L_x_20:
[----:B------:R-:W-:-:S00]  /*1360*/  BRA `(.L_x_20) ;  /* 0xfffffffc00fc7947 */ /* 0x000fc0000383ffff */
[----:B------:R-:W-:-:S00]  /*1370*/  NOP ;  /* 0x0000000000007918 */ /* 0x000fc00000000000 */
        /* <DEDUP_REMOVED lines=8> */
.L_x_21:


//--------------------- .nv.global.init           --------------------------
	.section	.nv.global.init,"aw",@progbits
.nv.global.init:
	.type		$str,@object
	.size		$str,(.L_0 - $str)
$str:
        /*0000*/ 	.byte	0x63, 0x68, 0x65, 0x63, 0x6b, 0x37, 0x37, 0x37, 0x37, 0x3a, 0x20, 0x25, 0x64, 0x20, 0x25, 0x64
        /*0010*/ 	.byte	0x20, 0x25, 0x64, 0x20, 0x25, 0x64, 0x0a, 0x00
.L_0:


//--------------------- .nv.shared.reserved.0     --------------------------
	.section	.nv.shared.reserved.0,"aw",@nobits
	.weak		__nv_reservedSMEM_offset_0_alias
	.size		__nv_reservedSMEM_offset_0_alias, 0, 64
	.other		__nv_reservedSMEM_offset_0_alias,@"STO_CUDA_RESERVED_SHARED STV_DEFAULT"
__nv_reservedSMEM_offset_0_alias:
	.zero		0
	.zero		64


//--------------------- .nv.constant0._Z14gpu_match_LoopiiiPbS_PiS0_ --------------------------
	.section	.nv.constant0._Z14gpu_match_LoopiiiPbS_PiS0_,"a",@progbits
	.sectionflags	@""
	.align	4
.nv.constant0._Z14gpu_match_LoopiiiPbS_PiS0_:
	.zero		944


//--------------------- SYMBOLS --------------------------

	.type		.nv.reservedSmem.offset0,@object
	.size		.nv.reservedSmem.offset0,0x4
	.type		vprintf,@function
